//
// Generated by NVIDIA NVVM Compiler
//
// Compiler Build ID: CL-36424714
// Cuda compilation tools, release 13.0, V13.0.88
// Based on NVVM 20.0.0
//

.version 9.0
.target sm_100
.address_size 64

	// .globl	_Z6whoamiv
.extern .func  (.param .b32 func_retval0) vprintf
(
	.param .b64 vprintf_param_0,
	.param .b64 vprintf_param_1
)
;
.global .align 1 .b8 $str[74] = {91, 62, 93, 32, 32, 73, 100, 58, 32, 37, 52, 100, 32, 32, 124, 32, 32, 66, 108, 111, 99, 107, 58, 32, 40, 37, 100, 32, 37, 100, 32, 37, 100, 41, 32, 61, 32, 37, 51, 100, 32, 32, 124, 32, 32, 84, 104, 114, 101, 97, 100, 58, 32, 40, 37, 100, 32, 37, 100, 32, 37, 100, 41, 32, 61, 32, 37, 51, 100, 32, 32, 124, 10};

.visible .entry _Z6whoamiv()
{
	.local .align 8 .b8 	__local_depot0[40];
	.reg .b64 	%SP;
	.reg .b64 	%SPL;
	.reg .b32 	%r<22>;
	.reg .b64 	%rd<5>;

	mov.u64 	%SPL, __local_depot0;
	cvta.local.u64 	%SP, %SPL;
	add.u64 	%rd1, %SP, 0;
	add.u64 	%rd2, %SPL, 0;
	mov.u32 	%r1, %ctaid.x;
	mov.u32 	%r2, %ctaid.y;
	mov.u32 	%r3, %nctaid.x;
	mov.u32 	%r4, %nctaid.y;
	mad.lo.s32 	%r5, %r4, %r1, %r2;
	mad.lo.s32 	%r6, %r5, %r3, %r1;
	mov.u32 	%r7, %ntid.x;
	mov.u32 	%r8, %ntid.y;
	mov.u32 	%r9, %ntid.z;
	mov.u32 	%r10, %tid.x;
	mov.u32 	%r11, %tid.y;
	mad.lo.s32 	%r12, %r4, %r10, %r11;
	mad.lo.s32 	%r13, %r12, %r3, %r10;
	mul.lo.s32 	%r14, %r8, %r7;
	mul.lo.s32 	%r15, %r14, %r9;
	mul.lo.s32 	%r16, %r15, %r6;
	mul.lo.s32 	%r17, %r16, %r13;
	mov.u32 	%r18, %ctaid.z;
	mov.u32 	%r19, %tid.z;
	st.local.v2.u32 	[%rd2], {%r17, %r1};
	st.local.v2.u32 	[%rd2+8], {%r2, %r18};
	st.local.v2.u32 	[%rd2+16], {%r6, %r10};
	st.local.v2.u32 	[%rd2+24], {%r11, %r19};
	st.local.u32 	[%rd2+32], %r13;
	mov.u64 	%rd3, $str;
	cvta.global.u64 	%rd4, %rd3;
	{ // callseq 0, 0
	.param .b64 param0;
	st.param.b64 	[param0], %rd4;
	.param .b64 param1;
	st.param.b64 	[param1], %rd1;
	.param .b32 retval0;
	call.uni (retval0), 
	vprintf, 
	(
	param0, 
	param1
	);
	ld.param.b32 	%r20, [retval0];
	} // callseq 0
	ret;

}


// ===== COMPILED SASS (sm_100) =====

	.target	sm_100

	.elftype	@"ET_EXEC"


//--------------------- .note.nv.tkinfo           --------------------------
	.section	.note.nv.tkinfo,"",@"SHT_NOTE"
	.sectionflags	@"SHF_NOTE_NV_TKINFO"
	.tkinfo
        /*0018*/ 	.word	0x00000002
        /*0030*/ 	.string	""
        /*0030*/ 	.string	"ptxas"
        /*0030*/ 	.string	"Cuda compilation tools, release 13.0, V13.0.88"
        /*0030*/ 	.string	"Build cuda_13.0.r13.0/compiler.36424714_0"
        /*0030*/ 	.string	"-arch sm_100 -m 64 "



//--------------------- .note.nv.cuinfo           --------------------------
	.section	.note.nv.cuinfo,"",@"SHT_NOTE"
	.sectionflags	@"SHF_NOTE_NV_CUINFO"
        /*0018*/ 	.short	0x0002
        /*001a*/ 	.short	0x0064
        /*001c*/ 	.short	0x0082
	.zero		2


//--------------------- .nv.info                  --------------------------
	.section	.nv.info,"",@"SHT_CUDA_INFO"
	.align	4


	//----- nvinfo : EIATTR_REGCOUNT
	.align		4
        /*0000*/ 	.byte	0x04, 0x2f
        /*0002*/ 	.short	(.L_2 - .L_1)
	.align		4
.L_1:
        /*0004*/ 	.word	index@(_Z6whoamiv)
        /*0008*/ 	.word	0x00000018


	//----- nvinfo : EIATTR_FRAME_SIZE
	.align		4
.L_2:
        /*000c*/ 	.byte	0x04, 0x11
        /*000e*/ 	.short	(.L_4 - .L_3)
	.align		4
.L_3:
        /*0010*/ 	.word	index@(_Z6whoamiv)
        /*0014*/ 	.word	0x00000028


	//----- nvinfo : EIATTR_MIN_STACK_SIZE
	.align		4
.L_4:
        /*0018*/ 	.byte	0x04, 0x12
        /*001a*/ 	.short	(.L_6 - .L_5)
	.align		4
.L_5:
        /*001c*/ 	.word	index@(_Z6whoamiv)
        /*0020*/ 	.word	0x00000028
.L_6:


//--------------------- .nv.compat                --------------------------
	.section	.nv.compat,"",@"SHT_CUDA_COMPAT_INFO"
	.align	4
        /*0000*/ 	.byte	0x02, 0x09, 0x00, 0x00, 0x02, 0x02, 0x01, 0x00, 0x02, 0x05, 0x05, 0x00, 0x03, 0x07, 0x01, 0x01
        /*0010*/ 	.byte	0x02, 0x03, 0x00, 0x00, 0x02, 0x06, 0x01, 0x00, 0x04, 0x0b, 0x08, 0x00, 0x09, 0x00, 0x00, 0x00
        /*0020*/ 	.byte	0x00, 0x00, 0x00, 0x00


//--------------------- .nv.info._Z6whoamiv       --------------------------
	.section	.nv.info._Z6whoamiv,"",@"SHT_CUDA_INFO"
	.sectionflags	@""
	.align	4


	//----- nvinfo : EIATTR_CUDA_API_VERSION
	.align		4
        /*0000*/ 	.byte	0x04, 0x37
        /*0002*/ 	.short	(.L_8 - .L_7)
.L_7:
        /*0004*/ 	.word	0x00000082


	//----- nvinfo : EIATTR_SPARSE_MMA_MASK
	.align		4
.L_8:
        /*0008*/ 	.byte	0x03, 0x50
        /*000a*/ 	.short	0x0000


	//----- nvinfo : EIATTR_MAXREG_COUNT
	.align		4
        /*000c*/ 	.byte	0x03, 0x1b
        /*000e*/ 	.short	0x00ff


	//----- nvinfo : EIATTR_EXTERNS
	.align		4
        /*0010*/ 	.byte	0x04, 0x0f
        /*0012*/ 	.short	(.L_10 - .L_9)


	//   ....[0]....
	.align		4
.L_9:
        /*0014*/ 	.word	index@(vprintf)


	//----- nvinfo : EIATTR_MERCURY_ISA_VERSION
	.align		4
.L_10:
        /*0018*/ 	.byte	0x03, 0x5f
        /*001a*/ 	.short	0x0101


	//----- nvinfo : EIATTR_VRC_CTA_INIT_COUNT
	.align		4
        /*001c*/ 	.byte	0x02, 0x4a
	.zero		1
	.zero		1


	//----- nvinfo : EIATTR_SYSCALL_OFFSETS
	.align		4
        /*0020*/ 	.byte	0x04, 0x46
        /*0022*/ 	.short	(.L_12 - .L_11)


	//   ....[0]....
.L_11:
        /*0024*/ 	.word	0x00000240


	//----- nvinfo : EIATTR_EXIT_INSTR_OFFSETS
	.align		4
.L_12:
        /*0028*/ 	.byte	0x04, 0x1c
        /*002a*/ 	.short	(.L_14 - .L_13)


	//   ....[0]....
.L_13:
        /*002c*/ 	.word	0x00000250


	//----- nvinfo : EIATTR_SW_WAR
	.align		4
.L_14:
        /*0030*/ 	.byte	0x04, 0x36
        /*0032*/ 	.short	(.L_16 - .L_15)
.L_15:
        /*0034*/ 	.word	0x00000008
.L_16:


//--------------------- .nv.callgraph             --------------------------
	.section	.nv.callgraph,"",@"SHT_CUDA_CALLGRAPH"
	.align	4
	.sectionentsize	8
	.align		4
        /*0000*/ 	.word	0x00000000
	.align		4
        /*0004*/ 	.word	0xffffffff
	.align		4
        /*0008*/ 	.word	index@(_Z6whoamiv)
	.align		4
        /*000c*/ 	.word	index@(vprintf)
	.align		4
        /*0010*/ 	.word	0x00000000
	.align		4
        /*0014*/ 	.word	0xfffffffe
	.align		4
        /*0018*/ 	.word	0x00000000
	.align		4
        /*001c*/ 	.word	0xfffffffd
	.align		4
        /*0020*/ 	.word	0x00000000
	.align		4
        /*0024*/ 	.word	0xfffffffc


//--------------------- .nv.constant4             --------------------------
	.section	.nv.constant4,"a",@progbits
	.align	8
	.align		8
.nv.constant4:
        /*0000*/ 	.dword	vprintf
	.align		8
        /*0008*/ 	.dword	$str


//--------------------- .text._Z6whoamiv          --------------------------
	.section	.text._Z6whoamiv,"ax",@progbits
	.align	128
        .global         _Z6whoamiv
        .type           _Z6whoamiv,@function
        .size           _Z6whoamiv,(.L_x_2 - _Z6whoamiv)
        .other          _Z6whoamiv,@"STO_CUDA_ENTRY STV_DEFAULT"
_Z6whoamiv:
.text._Z6whoamiv:
[----:B------:R-:W0:Y:S01]  /*0000*/  LDC R1, c[0x0][0x37c] ;  /* 0x0000df00ff017b82 */ /* 0x000e220000000800 */
[----:B------:R-:W1:Y:S01]  /*0010*/  S2R R9, SR_CTAID.X ;  /* 0x0000000000097919 */ /* 0x000e620000002500 */
[----:B------:R-:W2:Y:S01]  /*0020*/  LDCU UR7, c[0x0][0x2fc] ;  /* 0x00005f80ff0777ac */ /* 0x000ea20008000800 */
[----:B------:R-:W-:Y:S01]  /*0030*/  MOV R10, 0x0 ;  /* 0x00000000000a7802 */ /* 0x000fe20000000f00 */
[----:B------:R-:W1:Y:S01]  /*0040*/  S2R R4, SR_CTAID.Y ;  /* 0x0000000000047919 */ /* 0x000e620000002600 */
[----:B------:R-:W3:Y:S01]  /*0050*/  LDCU UR8, c[0x0][0x370] ;  /* 0x00006e00ff0877ac */ /* 0x000ee20008000800 */
[----:B0-----:R-:W-:Y:S01]  /*0060*/  IADD3 R1, PT, PT, R1, -0x28, RZ ;  /* 0xffffffd801017810 */ /* 0x001fe20007ffe0ff */
[----:B------:R-:W0:Y:S01]  /*0070*/  S2R R12, SR_TID.Y ;  /* 0x00000000000c7919 */ /* 0x000e220000002200 */
[----:B------:R-:W1:Y:S01]  /*0080*/  LDCU UR9, c[0x0][0x374] ;  /* 0x00006e80ff0977ac */ /* 0x000e620008000800 */
[----:B------:R-:W4:Y:S01]  /*0090*/  LDC.64 R10, c[0x4][R10] ;  /* 0x010000000a0a7b82 */ /* 0x000f220000000a00 */
[----:B------:R-:W0:Y:S01]  /*00a0*/  S2R R3, SR_TID.X ;  /* 0x0000000000037919 */ /* 0x000e220000002100 */
[----:B------:R-:W5:Y:S01]  /*00b0*/  LDCU UR4, c[0x0][0x360] ;  /* 0x00006c00ff0477ac */ /* 0x000f620008000800 */
[----:B------:R-:W2:Y:S01]  /*00c0*/  S2R R13, SR_TID.Z ;  /* 0x00000000000d7919 */ /* 0x000ea20000002300 */
[----:B------:R-:W5:Y:S01]  /*00d0*/  LDCU UR5, c[0x0][0x364] ;  /* 0x00006c80ff0577ac */ /* 0x000f620008000800 */
[----:B------:R-:W4:Y:S01]  /*00e0*/  S2R R5, SR_CTAID.Z ;  /* 0x0000000000057919 */ /* 0x000f220000002700 */
[----:B------:R-:W3:Y:S01]  /*00f0*/  LDCU UR6, c[0x0][0x368] ;  /* 0x00006d00ff0677ac */ /* 0x000ee20008000800 */
[----:B-----5:R-:W-:Y:S01]  /*0100*/  UIMAD UR4, UR4, UR5, URZ ;  /* 0x00000005040472a4 */ /* 0x020fe2000f8e02ff */
[----:B-1----:R-:W-:-:S03]  /*0110*/  IMAD R2, R9, UR9, R4 ;  /* 0x0000000909027c24 */ /* 0x002fc6000f8e0204 */
[----:B---3--:R-:W-:Y:S01]  /*0120*/  UIMAD UR4, UR4, UR6, URZ ;  /* 0x00000006040472a4 */ /* 0x008fe2000f8e02ff */
[----:B------:R-:W-:Y:S02]  /*0130*/  IMAD R2, R2, UR8, R9 ;  /* 0x0000000802027c24 */ /* 0x000fe4000f8e0209 */
[----:B0-----:R-:W-:-:S03]  /*0140*/  IMAD R0, R3, UR9, R12 ;  /* 0x0000000903007c24 */ /* 0x001fc6000f8e020c */
[----:B------:R-:W-:Y:S01]  /*0150*/  STL.64 [R1+0x10], R2 ;  /* 0x0000100201007387 */ /* 0x000fe20000100a00 */
[----:B------:R-:W-:Y:S02]  /*0160*/  IMAD R7, R2, UR4, RZ ;  /* 0x0000000402077c24 */ /* 0x000fe4000f8e02ff */
[----:B------:R-:W-:Y:S01]  /*0170*/  IMAD R0, R0, UR8, R3 ;  /* 0x0000000800007c24 */ /* 0x000fe2000f8e0203 */
[----:B--2---:R-:W-:Y:S01]  /*0180*/  STL.64 [R1+0x18], R12 ;  /* 0x0000180c01007387 */ /* 0x004fe20000100a00 */
[----:B------:R-:W0:Y:S02]  /*0190*/  LDCU UR4, c[0x0][0x2f8] ;  /* 0x00005f00ff0477ac */ /* 0x000e240008000800 */
[----:B------:R-:W-:Y:S01]  /*01a0*/  IMAD R8, R0, R7, RZ ;  /* 0x0000000700087224 */ /* 0x000fe200078e02ff */
[----:B------:R-:W-:Y:S01]  /*01b0*/  STL [R1+0x20], R0 ;  /* 0x0000200001007387 */ /* 0x000fe20000100800 */
[----:B------:R-:W1:Y:S03]  /*01c0*/  LDCU.64 UR8, c[0x4][0x8] ;  /* 0x01000100ff0877ac */ /* 0x000e660008000a00 */
[----:B------:R-:W-:Y:S04]  /*01d0*/  STL.64 [R1], R8 ;  /* 0x0000000801007387 */ /* 0x000fe80000100a00 */
[----:B----4-:R1:W-:Y:S01]  /*01e0*/  STL.64 [R1+0x8], R4 ;  /* 0x0000080401007387 */ /* 0x0103e20000100a00 */
[----:B0-----:R-:W-:-:S04]  /*01f0*/  IADD3 R6, P0, PT, R1, UR4, RZ ;  /* 0x0000000401067c10 */ /* 0x001fc8000ff1e0ff */
[----:B------:R-:W-:Y:S02]  /*0200*/  IADD3.X R7, PT, PT, RZ, UR7, RZ, P0, !PT ;  /* 0x00000007ff077c10 */ /* 0x000fe400087fe4ff */
[----:B-1----:R-:W-:Y:S02]  /*0210*/  MOV R4, UR8 ;  /* 0x0000000800047c02 */ /* 0x002fe40008000f00 */
[----:B------:R-:W-:-:S07]  /*0220*/  MOV R5, UR9 ;  /* 0x0000000900057c02 */ /* 0x000fce0008000f00 */
[----:B------:R-:W-:-:S07]  /*0230*/  LEPC R20, `(.L_x_0) ;  /* 0x000000001014794e */ /* 0x000fce0000000000 */
[----:B------:R-:W-:Y:S05]  /*0240*/  CALL.ABS.NOINC R10 ;  /* 0x000000000a007343 */ /* 0x000fea0003c00000 */
.L_x_0:
[----:B------:R-:W-:Y:S05]  /*0250*/  EXIT ;  /* 0x000000000000794d */ /* 0x000fea0003800000 */
.L_x_1:
[----:B------:R-:W-:-:S00]  /*0260*/  BRA `(.L_x_1) ;  /* 0xfffffffc00fc7947 */ /* 0x000fc0000383ffff */
[----:B------:R-:W-:-:S00]  /*0270*/  NOP ;  /* 0x0000000000007918 */ /* 0x000fc00000000000 */
        /* <DEDUP_REMOVED lines=8> */
.L_x_2:


//--------------------- .nv.global.init           --------------------------
	.section	.nv.global.init,"aw",@progbits
.nv.global.init:
	.type		$str,@object
	.size		$str,(.L_0 - $str)
$str:
        /*0000*/ 	.byte	0x5b, 0x3e, 0x5d, 0x20, 0x20, 0x49, 0x64, 0x3a, 0x20, 0x25, 0x34, 0x64, 0x20, 0x20, 0x7c, 0x20
        /*0010*/ 	.byte	0x20, 0x42, 0x6c, 0x6f, 0x63, 0x6b, 0x3a, 0x20, 0x28, 0x25, 0x64, 0x20, 0x25, 0x64, 0x20, 0x25
        /*0020*/ 	.byte	0x64, 0x29, 0x20, 0x3d, 0x20, 0x25, 0x33, 0x64, 0x20, 0x20, 0x7c, 0x20, 0x20, 0x54, 0x68, 0x72
        /*0030*/ 	.byte	0x65, 0x61, 0x64, 0x3a, 0x20, 0x28, 0x25, 0x64, 0x20, 0x25, 0x64, 0x20, 0x25, 0x64, 0x29, 0x20
        /*0040*/ 	.byte	0x3d, 0x20, 0x25, 0x33, 0x64, 0x20, 0x20, 0x7c, 0x0a, 0x00
.L_0:


//--------------------- .nv.shared.reserved.0     --------------------------
	.section	.nv.shared.reserved.0,"aw",@nobits
	.weak		__nv_reservedSMEM_offset_0_alias
	.size		__nv_reservedSMEM_offset_0_alias, 0, 64
	.other		__nv_reservedSMEM_offset_0_alias,@"STO_CUDA_RESERVED_SHARED STV_DEFAULT"
__nv_reservedSMEM_offset_0_alias:
	.zero		0
	.zero		64


//--------------------- .nv.constant0._Z6whoamiv  --------------------------
	.section	.nv.constant0._Z6whoamiv,"a",@progbits
	.sectionflags	@""
	.align	4
.nv.constant0._Z6whoamiv:
	.zero		896


//--------------------- SYMBOLS --------------------------

	.type		.nv.reservedSmem.offset0,@object
	.size		.nv.reservedSmem.offset0,0x4
	.type		vprintf,@function
